	.headerflags	@"EF_CUDA_TEXMODE_UNIFIED EF_CUDA_64BIT_ADDRESS EF_CUDA_SM86 EF_CUDA_VIRTUAL_SM(EF_CUDA_SM86)"
	.elftype	@"ET_EXEC"


//--------------------- .nv.info                  --------------------------
	.section	.nv.info,"",@"SHT_CUDA_INFO"
	.align	4


	//----- nvinfo : EIATTR_REGCOUNT
	.align		4
        /*0000*/ 	.byte	0x04, 0x2f
        /*0002*/ 	.short	(.L_5 - .L_4)
	.align		4
.L_4:
        /*0004*/ 	.word	index@(triton_red_fused__to_copy_add_embedding_mean_mul_pow_rsqrt_0)
        /*0008*/ 	.word	0x00000018


	//----- nvinfo : EIATTR_MIN_STACK_SIZE
	.align		4
.L_5:
        /*000c*/ 	.byte	0x04, 0x12
        /*000e*/ 	.short	(.L_7 - .L_6)
	.align		4
.L_6:
        /*0010*/ 	.word	index@(triton_red_fused__to_copy_add_embedding_mean_mul_pow_rsqrt_0)
        /*0014*/ 	.word	0x00000000


	//----- nvinfo : EIATTR_FRAME_SIZE
	.align		4
.L_7:
        /*0018*/ 	.byte	0x04, 0x11
        /*001a*/ 	.short	(.L_9 - .L_8)
	.align		4
.L_8:
        /*001c*/ 	.word	index@(triton_red_fused__to_copy_add_embedding_mean_mul_pow_rsqrt_0)
        /*0020*/ 	.word	0x00000000


	//----- nvinfo : EIATTR_MIN_STACK_SIZE
	.align		4
.L_9:
        /*0024*/ 	.byte	0x04, 0x12
        /*0026*/ 	.short	(.L_11 - .L_10)
	.align		4
.L_10:
        /*0028*/ 	.word	index@(triton_red_fused__to_copy_add_embedding_mean_mul_pow_rsqrt_0)
        /*002c*/ 	.word	0x00000000
.L_11:


//--------------------- .nv.info.triton_red_fused__to_copy_add_embedding_mean_mul_pow_rsqrt_0 --------------------------
	.section	.nv.info.triton_red_fused__to_copy_add_embedding_mean_mul_pow_rsqrt_0,"",@"SHT_CUDA_INFO"
	.sectionflags	@""
	.align	4


	//----- nvinfo : EIATTR_CUDA_API_VERSION
	.align		4
        /*0000*/ 	.byte	0x04, 0x37
        /*0002*/ 	.short	(.L_13 - .L_12)
.L_12:
        /*0004*/ 	.word	0x0000007c


	//----- nvinfo : EIATTR_SW2861232_WAR
	.align		4
.L_13:
        /*0008*/ 	.byte	0x01, 0x35
	.zero		2


	//----- nvinfo : EIATTR_PARAM_CBANK
	.align		4
        /*000c*/ 	.byte	0x04, 0x0a
        /*000e*/ 	.short	(.L_15 - .L_14)
	.align		4
.L_14:
        /*0010*/ 	.word	index@(.nv.constant0.triton_red_fused__to_copy_add_embedding_mean_mul_pow_rsqrt_0)
        /*0014*/ 	.short	0x0160
        /*0016*/ 	.short	0x0030


	//----- nvinfo : EIATTR_CBANK_PARAM_SIZE
	.align		4
.L_15:
        /*0018*/ 	.byte	0x03, 0x19
        /*001a*/ 	.short	0x0030


	//----- nvinfo : EIATTR_KPARAM_INFO
	.align		4
        /*001c*/ 	.byte	0x04, 0x17
        /*001e*/ 	.short	(.L_17 - .L_16)
.L_16:
        /*0020*/ 	.word	0x00000000
        /*0024*/ 	.short	0x0006
        /*0026*/ 	.short	0x0028
        /*0028*/ 	.byte	0x00, 0xf4, 0x21, 0x00


	//----- nvinfo : EIATTR_KPARAM_INFO
	.align		4
.L_17:
        /*002c*/ 	.byte	0x04, 0x17
        /*002e*/ 	.short	(.L_19 - .L_18)
.L_18:
        /*0030*/ 	.word	0x00000000
        /*0034*/ 	.short	0x0005
        /*0036*/ 	.short	0x0024
        /*0038*/ 	.byte	0x00, 0xf0, 0x11, 0x00


	//----- nvinfo : EIATTR_KPARAM_INFO
	.align		4
.L_19:
        /*003c*/ 	.byte	0x04, 0x17
        /*003e*/ 	.short	(.L_21 - .L_20)
.L_20:
        /*0040*/ 	.word	0x00000000
        /*0044*/ 	.short	0x0004
        /*0046*/ 	.short	0x0020
        /*0048*/ 	.byte	0x00, 0xf0, 0x11, 0x00


	//----- nvinfo : EIATTR_KPARAM_INFO
	.align		4
.L_21:
        /*004c*/ 	.byte	0x04, 0x17
        /*004e*/ 	.short	(.L_23 - .L_22)
.L_22:
        /*0050*/ 	.word	0x00000000
        /*0054*/ 	.short	0x0003
        /*0056*/ 	.short	0x0018
        /*0058*/ 	.byte	0x00, 0xf4, 0x21, 0x00


	//----- nvinfo : EIATTR_KPARAM_INFO
	.align		4
.L_23:
        /*005c*/ 	.byte	0x04, 0x17
        /*005e*/ 	.short	(.L_25 - .L_24)
.L_24:
        /*0060*/ 	.word	0x00000000
        /*0064*/ 	.short	0x0002
        /*0066*/ 	.short	0x0010
        /*0068*/ 	.byte	0x00, 0xf4, 0x21, 0x00


	//----- nvinfo : EIATTR_KPARAM_INFO
	.align		4
.L_25:
        /*006c*/ 	.byte	0x04, 0x17
        /*006e*/ 	.short	(.L_27 - .L_26)
.L_26:
        /*0070*/ 	.word	0x00000000
        /*0074*/ 	.short	0x0001
        /*0076*/ 	.short	0x0008
        /*0078*/ 	.byte	0x00, 0xf4, 0x21, 0x00


	//----- nvinfo : EIATTR_KPARAM_INFO
	.align		4
.L_27:
        /*007c*/ 	.byte	0x04, 0x17
        /*007e*/ 	.short	(.L_29 - .L_28)
.L_28:
        /*0080*/ 	.word	0x00000000
        /*0084*/ 	.short	0x0000
        /*0086*/ 	.short	0x0000
        /*0088*/ 	.byte	0x00, 0xf4, 0x21, 0x00


	//----- nvinfo : EIATTR_MAXREG_COUNT
	.align		4
.L_29:
        /*008c*/ 	.byte	0x03, 0x1b
        /*008e*/ 	.short	0x00ff


	//----- nvinfo : EIATTR_EXTERNS
	.align		4
        /*0090*/ 	.byte	0x04, 0x0f
        /*0092*/ 	.short	(.L_31 - .L_30)


	//   ....[0]....
	.align		4
.L_30:
        /*0094*/ 	.word	index@(__assertfail)


	//----- nvinfo : EIATTR_COOP_GROUP_MASK_REGIDS
	.align		4
.L_31:
        /*0098*/ 	.byte	0x04, 0x29
        /*009a*/ 	.short	(.L_33 - .L_32)


	//   ....[0]....
.L_32:
        /*009c*/ 	.word	0xffffffff


	//----- nvinfo : EIATTR_COOP_GROUP_INSTR_OFFSETS
	.align		4
.L_33:
        /*00a0*/ 	.byte	0x04, 0x28
        /*00a2*/ 	.short	(.L_35 - .L_34)


	//   ....[0]....
.L_34:
        /*00a4*/ 	.word	0x00000720


	//----- nvinfo : EIATTR_SYSCALL_OFFSETS
	.align		4
.L_35:
        /*00a8*/ 	.byte	0x04, 0x46
        /*00aa*/ 	.short	(.L_37 - .L_36)


	//   ....[0]....
.L_36:
        /*00ac*/ 	.word	0x00000c10


	//----- nvinfo : EIATTR_EXIT_INSTR_OFFSETS
	.align		4
.L_37:
        /*00b0*/ 	.byte	0x04, 0x1c
        /*00b2*/ 	.short	(.L_39 - .L_38)


	//   ....[0]....
.L_38:
        /*00b4*/ 	.word	0x00000ae0


	//----- nvinfo : EIATTR_REQNTID
	.align		4
.L_39:
        /*00b8*/ 	.byte	0x04, 0x10
        /*00ba*/ 	.short	(.L_41 - .L_40)
.L_40:
        /*00bc*/ 	.word	0x00000080
        /*00c0*/ 	.word	0x00000001
        /*00c4*/ 	.word	0x00000001


	//----- nvinfo : EIATTR_CRS_STACK_SIZE
	.align		4
.L_41:
        /*00c8*/ 	.byte	0x04, 0x1e
        /*00ca*/ 	.short	(.L_43 - .L_42)
.L_42:
        /*00cc*/ 	.word	0x00000000
.L_43:


//--------------------- .nv.callgraph             --------------------------
	.section	.nv.callgraph,"",@"SHT_CUDA_CALLGRAPH"
	.align	4
	.sectionentsize	8
	.align		4
        /*0000*/ 	.word	0x00000000
	.align		4
        /*0004*/ 	.word	0xffffffff
	.align		4
        /*0008*/ 	.word	index@(triton_red_fused__to_copy_add_embedding_mean_mul_pow_rsqrt_0)
	.align		4
        /*000c*/ 	.word	index@(__assertfail)
	.align		4
        /*0010*/ 	.word	0x00000000
	.align		4
        /*0014*/ 	.word	0xfffffffe
	.align		4
        /*0018*/ 	.word	0x00000000
	.align		4
        /*001c*/ 	.word	0xfffffffd
	.align		4
        /*0020*/ 	.word	0x00000000
	.align		4
        /*0024*/ 	.word	0xfffffffc


//--------------------- .nv.rel.action            --------------------------
	.section	.nv.rel.action,"",@"SHT_CUDA_RELOCINFO"
	.align	8
	.sectionentsize	8
        /*0000*/ 	.byte	0x73, 0x00, 0x00, 0x00, 0x00, 0x00, 0x00, 0x00, 0x00, 0x00, 0x00, 0x11, 0x25, 0x00, 0x05, 0x36


//--------------------- .nv.constant4             --------------------------
	.section	.nv.constant4,"a",@progbits
	.align	8
	.align		8
.nv.constant4:
        /*0000*/ 	.dword	__assertfail
	.align		8
        /*0008*/ 	.dword	assertFunc_0
	.align		8
        /*0010*/ 	.dword	assertFile_0
	.align		8
        /*0018*/ 	.dword	assertMessage_0
	.align		8
        /*0020*/ 	.dword	_$_str


//--------------------- .nv.constant0.triton_red_fused__to_copy_add_embedding_mean_mul_pow_rsqrt_0 --------------------------
	.section	.nv.constant0.triton_red_fused__to_copy_add_embedding_mean_mul_pow_rsqrt_0,"a",@progbits
	.sectionflags	@""
	.align	4
.nv.constant0.triton_red_fused__to_copy_add_embedding_mean_mul_pow_rsqrt_0:
	.zero		400


//--------------------- .text.triton_red_fused__to_copy_add_embedding_mean_mul_pow_rsqrt_0 --------------------------
	.section	.text.triton_red_fused__to_copy_add_embedding_mean_mul_pow_rsqrt_0,"ax",@progbits
	.sectionflags	@"SHF_BARRIERS=1"
	.sectioninfo	@"SHI_REGISTERS=24"
	.align	128
        .global         triton_red_fused__to_copy_add_embedding_mean_mul_pow_rsqrt_0
        .type           triton_red_fused__to_copy_add_embedding_mean_mul_pow_rsqrt_0,@function
        .size           triton_red_fused__to_copy_add_embedding_mean_mul_pow_rsqrt_0,(.L_x_4 - triton_red_fused__to_copy_add_embedding_mean_mul_pow_rsqrt_0)
        .other          triton_red_fused__to_copy_add_embedding_mean_mul_pow_rsqrt_0,@"STO_CUDA_ENTRY STV_DEFAULT"
triton_red_fused__to_copy_add_embedding_mean_mul_pow_rsqrt_0:
.text.triton_red_fused__to_copy_add_embedding_mean_mul_pow_rsqrt_0:
[----:B------:R-:W-:Y:S02]  /*0000*/  IMAD.MOV.U32 R1, RZ, RZ, c[0x0][0x28] ;  /* 0x00000a00ff017624 */ /* 0x000fe400078e00ff */
[----:B------:R-:W0:Y:S01]  /*0010*/  S2R R0, SR_TID.X ;  /* 0x0000000000007919 */ /* 0x000e220000002100 */
[----:B------:R-:W1:Y:S01]  /*0020*/  S2UR UR4, SR_CTAID.X ;  /* 0x00000000000479c3 */ /* 0x000e620000002500 */
[----:B------:R-:W-:Y:S01]  /*0030*/  IMAD.MOV.U32 R15, RZ, RZ, 0x8 ;  /* 0x00000008ff0f7424 */ /* 0x000fe200078e00ff */
[----:B------:R-:W-:Y:S01]  /*0040*/  CS2R R12, SRZ ;  /* 0x00000000000c7805 */ /* 0x000fe2000001ff00 */
[----:B------:R-:W-:Y:S01]  /*0050*/  ULDC.64 UR6, c[0x0][0x118] ;  /* 0x0000460000067ab9 */ /* 0x000fe20000000a00 */
[----:B0-----:R-:W-:Y:S01]  /*0060*/  SHF.R.U32.HI R2, RZ, 0x3, R0 ;  /* 0x00000003ff027819 */ /* 0x001fe20000011600 */
[----:B-1----:R-:W-:-:S03]  /*0070*/  USHF.L.U32 UR5, UR4, 0x6, URZ ;  /* 0x0000000604057899 */ /* 0x002fc6000800063f */
[----:B------:R-:W-:-:S04]  /*0080*/  SGXT.U32 R2, R2, 0x4 ;  /* 0x000000040202781a */ /* 0x000fc80000000000 */
[----:B------:R-:W-:-:S04]  /*0090*/  LOP3.LUT R2, R2, UR5, RZ, 0xfc, !PT ;  /* 0x0000000502027c12 */ /* 0x000fc8000f8efcff */
[C---:B------:R-:W-:Y:S01]  /*00a0*/  ISETP.GE.AND P3, PT, R2.reuse, 0x200, PT ;  /* 0x000002000200780c */ /* 0x040fe20003f66270 */
[C---:B------:R-:W-:Y:S01]  /*00b0*/  IMAD.WIDE R16, R2.reuse, R15, c[0x0][0x160] ;  /* 0x0000580002107625 */ /* 0x040fe200078e020f */
[----:B------:R-:W-:-:S04]  /*00c0*/  LOP3.LUT R3, R2, 0x10, RZ, 0xfc, !PT ;  /* 0x0000001002037812 */ /* 0x000fc800078efcff */
[----:B------:R-:W-:-:S07]  /*00d0*/  ISETP.GE.AND P0, PT, R3, 0x200, PT ;  /* 0x000002000300780c */ /* 0x000fce0003f06270 */
[----:B------:R-:W2:Y:S01]  /*00e0*/  @!P3 LDG.E.EL.64 R12, [R16.64] ;  /* 0x00000006100cb981 */ /* 0x000ea2000c2e1b00 */
[C---:B------:R-:W-:Y:S01]  /*00f0*/  LOP3.LUT R3, R2.reuse, 0x20, RZ, 0xfc, !PT ;  /* 0x0000002002037812 */ /* 0x040fe200078efcff */
[----:B------:R-:W-:Y:S01]  /*0100*/  CS2R R10, SRZ ;  /* 0x00000000000a7805 */ /* 0x000fe2000001ff00 */
[----:B------:R-:W-:Y:S02]  /*0110*/  LOP3.LUT R2, R2, 0x30, RZ, 0xfc, !PT ;  /* 0x0000003002027812 */ /* 0x000fe400078efcff */
[----:B------:R-:W-:-:S03]  /*0120*/  ISETP.GE.AND P2, PT, R3, 0x200, PT ;  /* 0x000002000300780c */ /* 0x000fc60003f46270 */
[----:B------:R-:W3:Y:S01]  /*0130*/  @!P0 LDG.E.EL.64 R10, [R16.64+0x80] ;  /* 0x00008006100a8981 */ /* 0x000ee2000c2e1b00 */
[----:B------:R-:W-:Y:S01]  /*0140*/  CS2R R8, SRZ ;  /* 0x0000000000087805 */ /* 0x000fe2000001ff00 */
[----:B------:R-:W-:Y:S01]  /*0150*/  ISETP.GE.AND P1, PT, R2, 0x200, PT ;  /* 0x000002000200780c */ /* 0x000fe20003f26270 */
[----:B------:R-:W-:-:S07]  /*0160*/  CS2R R6, SRZ ;  /* 0x0000000000067805 */ /* 0x000fce000001ff00 */
[----:B------:R-:W4:Y:S05]  /*0170*/  @!P2 LDG.E.EL.64 R8, [R16.64+0x100] ;  /* 0x000100061008a981 */ /* 0x000f2a000c2e1b00 */
[----:B------:R-:W4:Y:S01]  /*0180*/  @!P1 LDG.E.EL.64 R6, [R16.64+0x180] ;  /* 0x0001800610069981 */ /* 0x000f22000c2e1b00 */
[----:B------:R-:W-:Y:S01]  /*0190*/  SHF.R.U32.HI R2, RZ, 0x1, R0 ;  /* 0x00000001ff027819 */ /* 0x000fe20000011600 */
[----:B------:R-:W-:-:S03]  /*01a0*/  CS2R R4, SRZ ;  /* 0x0000000000047805 */ /* 0x000fc6000001ff00 */
[----:B------:R-:W-:-:S04]  /*01b0*/  SGXT.U32 R2, R2, 0x6 ;  /* 0x000000060202781a */ /* 0x000fc80000000000 */
[----:B------:R-:W-:-:S04]  /*01c0*/  LOP3.LUT R14, R2, UR5, RZ, 0xfc, !PT ;  /* 0x00000005020e7c12 */ /* 0x000fc8000f8efcff */
[C---:B------:R-:W-:Y:S01]  /*01d0*/  ISETP.GE.AND P5, PT, R14.reuse, 0x200, PT ;  /* 0x000002000e00780c */ /* 0x040fe20003fa6270 */
[----:B------:R-:W-:-:S12]  /*01e0*/  IMAD.WIDE R14, R14, R15, c[0x0][0x160] ;  /* 0x000058000e0e7625 */ /* 0x000fd800078e020f */
[----:B------:R0:W5:Y:S01]  /*01f0*/  @!P5 LDG.E.EL.64 R4, [R14.64] ;  /* 0x000000060e04d981 */ /* 0x000162000c2e1b00 */
[----:B--2---:R-:W-:Y:S02]  /*0200*/  IADD3 R3, P6, R12, 0x7d80, RZ ;  /* 0x00007d800c037810 */ /* 0x004fe40007fde0ff */
[----:B------:R-:W-:-:S03]  /*0210*/  ISETP.GE.AND P4, PT, R13, RZ, PT ;  /* 0x000000ff0d00720c */ /* 0x000fc60003f86270 */
[----:B------:R-:W-:Y:S01]  /*0220*/  IMAD.X R19, RZ, RZ, R13, P6 ;  /* 0x000000ffff137224 */ /* 0x000fe200030e060d */
[----:B------:R-:W-:-:S04]  /*0230*/  SEL R3, R3, R12, !P4 ;  /* 0x0000000c03037207 */ /* 0x000fc80006000000 */
[----:B------:R-:W-:Y:S02]  /*0240*/  SEL R12, R19, R13, !P4 ;  /* 0x0000000d130c7207 */ /* 0x000fe40006000000 */
[----:B------:R-:W-:Y:S02]  /*0250*/  ISETP.GT.U32.AND P4, PT, R3, 0x7d7f, PT ;  /* 0x00007d7f0300780c */ /* 0x000fe40003f84070 */
[----:B---3--:R-:W-:Y:S02]  /*0260*/  IADD3 R3, P6, R10, 0x7d80, RZ ;  /* 0x00007d800a037810 */ /* 0x008fe40007fde0ff */
[----:B------:R-:W-:Y:S02]  /*0270*/  ISETP.GT.U32.AND.EX P3, PT, R12, RZ, !P3, P4 ;  /* 0x000000ff0c00720c */ /* 0x000fe40005f64140 */
[----:B------:R-:W-:Y:S01]  /*0280*/  ISETP.GE.AND P4, PT, R11, RZ, PT ;  /* 0x000000ff0b00720c */ /* 0x000fe20003f86270 */
[----:B------:R-:W-:-:S03]  /*0290*/  IMAD.X R13, RZ, RZ, R11, P6 ;  /* 0x000000ffff0d7224 */ /* 0x000fc600030e060b */
[----:B------:R-:W-:Y:S02]  /*02a0*/  SEL R3, R3, R10, !P4 ;  /* 0x0000000a03037207 */ /* 0x000fe40006000000 */
[----:B------:R-:W-:Y:S02]  /*02b0*/  SEL R10, R13, R11, !P4 ;  /* 0x0000000b0d0a7207 */ /* 0x000fe40006000000 */
[----:B------:R-:W-:Y:S02]  /*02c0*/  ISETP.GT.U32.AND P6, PT, R3, 0x7d7f, PT ;  /* 0x00007d7f0300780c */ /* 0x000fe40003fc4070 */
[----:B----4-:R-:W-:Y:S02]  /*02d0*/  IADD3 R3, P4, R8, 0x7d80, RZ ;  /* 0x00007d8008037810 */ /* 0x010fe40007f9e0ff */
[----:B------:R-:W-:Y:S02]  /*02e0*/  ISETP.GT.U32.AND.EX P0, PT, R10, RZ, !P0, P6 ;  /* 0x000000ff0a00720c */ /* 0x000fe40004704160 */
[----:B------:R-:W-:Y:S01]  /*02f0*/  ISETP.GE.AND P6, PT, R9, RZ, PT ;  /* 0x000000ff0900720c */ /* 0x000fe20003fc6270 */
[----:B------:R-:W-:Y:S01]  /*0300*/  IMAD.X R11, RZ, RZ, R9, P4 ;  /* 0x000000ffff0b7224 */ /* 0x000fe200020e0609 */
[----:B------:R-:W-:-:S02]  /*0310*/  IADD3 R13, P4, R6, 0x7d80, RZ ;  /* 0x00007d80060d7810 */ /* 0x000fc40007f9e0ff */
[----:B------:R-:W-:Y:S02]  /*0320*/  SEL R3, R3, R8, !P6 ;  /* 0x0000000803037207 */ /* 0x000fe40007000000 */
[----:B------:R-:W-:Y:S01]  /*0330*/  SEL R8, R11, R9, !P6 ;  /* 0x000000090b087207 */ /* 0x000fe20007000000 */
[----:B------:R-:W-:Y:S01]  /*0340*/  IMAD.X R9, RZ, RZ, R7, P4 ;  /* 0x000000ffff097224 */ /* 0x000fe200020e0607 */
[----:B------:R-:W-:Y:S02]  /*0350*/  ISETP.GE.AND P6, PT, R7, RZ, PT ;  /* 0x000000ff0700720c */ /* 0x000fe40003fc6270 */
[----:B------:R-:W-:Y:S02]  /*0360*/  ISETP.GT.U32.AND P4, PT, R3, 0x7d7f, PT ;  /* 0x00007d7f0300780c */ /* 0x000fe40003f84070 */
[----:B------:R-:W-:Y:S02]  /*0370*/  SEL R6, R13, R6, !P6 ;  /* 0x000000060d067207 */ /* 0x000fe40007000000 */
[----:B------:R-:W-:-:S02]  /*0380*/  SEL R3, RZ, 0x1, !P3 ;  /* 0x00000001ff037807 */ /* 0x000fc40005800000 */
[----:B------:R-:W-:Y:S02]  /*0390*/  ISETP.GT.U32.AND P3, PT, R6, 0x7d7f, PT ;  /* 0x00007d7f0600780c */ /* 0x000fe40003f64070 */
[----:B------:R-:W-:Y:S02]  /*03a0*/  SEL R7, R9, R7, !P6 ;  /* 0x0000000709077207 */ /* 0x000fe40007000000 */
[----:B------:R-:W-:Y:S02]  /*03b0*/  SEL R6, RZ, 0x1fffe, !P0 ;  /* 0x0001fffeff067807 */ /* 0x000fe40004000000 */
[----:B------:R-:W-:Y:S02]  /*03c0*/  ISETP.GT.U32.AND.EX P1, PT, R7, RZ, !P1, P3 ;  /* 0x000000ff0700720c */ /* 0x000fe40004f24130 */
[----:B------:R-:W-:Y:S01]  /*03d0*/  ISETP.GT.U32.AND.EX P4, PT, R8, RZ, !P2, P4 ;  /* 0x000000ff0800720c */ /* 0x000fe20005784140 */
[----:B------:R-:W-:Y:S01]  /*03e0*/  IMAD.IADD R7, R3, 0x1, R6 ;  /* 0x0000000103077824 */ /* 0x000fe200078e0206 */
[----:B------:R-:W-:-:S02]  /*03f0*/  SEL R6, RZ, 0x7fff8, !P1 ;  /* 0x0007fff8ff067807 */ /* 0x000fc40004800000 */
[----:B------:R-:W-:Y:S02]  /*0400*/  SEL R3, RZ, 0x4, !P4 ;  /* 0x00000004ff037807 */ /* 0x000fe40006000000 */
[----:B------:R-:W-:-:S04]  /*0410*/  LOP3.LUT R7, R7, 0x3, RZ, 0xc0, !PT ;  /* 0x0000000307077812 */ /* 0x000fc800078ec0ff */
[----:B------:R-:W-:-:S04]  /*0420*/  IADD3 R3, R7, R6, R3 ;  /* 0x0000000607037210 */ /* 0x000fc80007ffe003 */
[----:B------:R-:W-:-:S13]  /*0430*/  LOP3.LUT P0, RZ, R3, 0xf, RZ, 0xc0, !PT ;  /* 0x0000000f03ff7812 */ /* 0x000fda000780c0ff */
[----:B------:R-:W-:Y:S05]  /*0440*/  @P0 BRA `(.L_x_0) ;  /* 0x000006a000000947 */ /* 0x000fea0003800000 */
[C---:B0----5:R-:W-:Y:S01]  /*0450*/  IMAD.SHL.U32 R6, R4.reuse, 0x1000, RZ ;  /* 0x0000100004067824 */ /* 0x061fe200078e00ff */
[----:B------:R-:W-:Y:S01]  /*0460*/  SHF.L.U64.HI R7, R4, 0xc, R5 ;  /* 0x0000000c04077819 */ /* 0x000fe20000010205 */
[----:B------:R-:W-:Y:S01]  /*0470*/  IMAD.SHL.U32 R4, R0, 0x4, RZ ;  /* 0x0000000400047824 */ /* 0x000fe200078e00ff */
[----:B------:R-:W-:Y:S01]  /*0480*/  ISETP.GE.AND P0, PT, R5, RZ, PT ;  /* 0x000000ff0500720c */ /* 0x000fe20003f06270 */
[----:B------:R-:W-:Y:S01]  /*0490*/  IMAD.MOV.U32 R16, RZ, RZ, -0x8 ;  /* 0xfffffff8ff107424 */ /* 0x000fe200078e00ff */
[----:B------:R-:W-:Y:S01]  /*04a0*/  IADD3 R3, P1, R6, 0x7d80000, RZ ;  /* 0x07d8000006037810 */ /* 0x000fe20007f3e0ff */
[----:B------:R-:W-:Y:S01]  /*04b0*/  IMAD.MOV.U32 R17, RZ, RZ, -0x1 ;  /* 0xffffffffff117424 */ /* 0x000fe200078e00ff */
[----:B------:R-:W-:Y:S02]  /*04c0*/  CS2R R8, SRZ ;  /* 0x0000000000087805 */ /* 0x000fe4000001ff00 */
[----:B------:R-:W-:Y:S01]  /*04d0*/  SEL R3, R3, R6, !P0 ;  /* 0x0000000603037207 */ /* 0x000fe20004000000 */
[----:B------:R-:W-:-:S03]  /*04e0*/  IMAD.X R10, RZ, RZ, R7, P1 ;  /* 0x000000ffff0a7224 */ /* 0x000fc600008e0607 */
[----:B------:R-:W-:Y:S02]  /*04f0*/  LOP3.LUT R19, R3, 0x4, R4, 0xf8, !PT ;  /* 0x0000000403137812 */ /* 0x000fe400078ef804 */
[----:B------:R-:W-:Y:S02]  /*0500*/  SEL R10, R10, R7, !P0 ;  /* 0x000000070a0a7207 */ /* 0x000fe40004000000 */
[----:B------:R-:W-:Y:S02]  /*0510*/  CS2R R6, SRZ ;  /* 0x0000000000067805 */ /* 0x000fe4000001ff00 */
.L_x_1:
[----:B------:R-:W-:Y:S01]  /*0520*/  WARPSYNC 0xffffffff ;  /* 0xffffffff00007948 */ /* 0x000fe20003800000 */
[----:B------:R-:W-:Y:S01]  /*0530*/  BAR.SYNC.DEFER_BLOCKING 0x0 ;  /* 0x0000000000007b1d */ /* 0x000fe20000010000 */
[----:B------:R-:W-:Y:S01]  /*0540*/  IADD3 R16, P0, R16, 0x8, RZ ;  /* 0x0000000810107810 */ /* 0x000fe20007f1e0ff */
[----:B------:R-:W-:-:S03]  /*0550*/  CS2R R12, SRZ ;  /* 0x00000000000c7805 */ /* 0x000fc6000001ff00 */
[----:B------:R-:W-:Y:S01]  /*0560*/  LOP3.LUT R5, R16, R19, RZ, 0xfc, !PT ;  /* 0x0000001310057212 */ /* 0x000fe200078efcff */
[----:B------:R-:W-:-:S03]  /*0570*/  IMAD.X R17, RZ, RZ, R17, P0 ;  /* 0x000000ffff117224 */ /* 0x000fc600000e0611 */
[----:B------:R-:W-:Y:S02]  /*0580*/  LEA R4, P0, R5, c[0x0][0x168], 0x1 ;  /* 0x00005a0005047a11 */ /* 0x000fe400078008ff */
[----:B------:R-:W-:-:S04]  /*0590*/  LOP3.LUT R14, R17, R10, RZ, 0xfc, !PT ;  /* 0x0000000a110e7212 */ /* 0x000fc800078efcff */
[----:B------:R-:W-:-:S05]  /*05a0*/  LEA.HI.X R5, R5, c[0x0][0x16c], R14, 0x1, P0 ;  /* 0x00005b0005057a11 */ /* 0x000fca00000f0c0e */
[----:B------:R-:W2:Y:S01]  /*05b0*/  @!P5 LDG.E.EL.64 R12, [R4.64] ;  /* 0x00000006040cd981 */ /* 0x000ea2000c2e1b00 */
[----:B------:R-:W-:-:S04]  /*05c0*/  ISETP.GE.U32.AND P0, PT, R16, 0xff8, PT ;  /* 0x00000ff81000780c */ /* 0x000fc80003f06070 */
[----:B------:R-:W-:Y:S02]  /*05d0*/  ISETP.GE.U32.AND.EX P0, PT, R17, RZ, PT, P0 ;  /* 0x000000ff1100720c */ /* 0x000fe40003f06100 */
[C---:B--2---:R-:W-:Y:S01]  /*05e0*/  PRMT R11, R12.reuse, 0x7632, R11 ;  /* 0x000076320c0b7816 */ /* 0x044fe2000000000b */
[----:B------:R-:W-:Y:S01]  /*05f0*/  IMAD.U32 R15, R12, 0x10000, RZ ;  /* 0x000100000c0f7824 */ /* 0x000fe200078e00ff */
[C---:B------:R-:W-:Y:S01]  /*0600*/  PRMT R12, R13.reuse, 0x7632, R12 ;  /* 0x000076320d0c7816 */ /* 0x040fe2000000000c */
[----:B------:R-:W-:Y:S02]  /*0610*/  IMAD.U32 R13, R13, 0x10000, RZ ;  /* 0x000100000d0d7824 */ /* 0x000fe400078e00ff */
[----:B------:R-:W-:Y:S01]  /*0620*/  IMAD.U32 R4, R11, 0x10000, RZ ;  /* 0x000100000b047824 */ /* 0x000fe200078e00ff */
[----:B------:R-:W-:Y:S01]  /*0630*/  @!P5 FFMA R6, R15, R15, R6 ;  /* 0x0000000f0f06d223 */ /* 0x000fe20000000006 */
[----:B------:R-:W-:Y:S01]  /*0640*/  IMAD.U32 R12, R12, 0x10000, RZ ;  /* 0x000100000c0c7824 */ /* 0x000fe200078e00ff */
[----:B------:R-:W-:Y:S01]  /*0650*/  @!P5 FFMA R8, R13, R13, R8 ;  /* 0x0000000d0d08d223 */ /* 0x000fe20000000008 */
[----:B------:R-:W-:-:S02]  /*0660*/  @!P5 FFMA R7, R4, R4, R7 ;  /* 0x000000040407d223 */ /* 0x000fc40000000007 */
[----:B------:R-:W-:Y:S01]  /*0670*/  @!P5 FFMA R9, R12, R12, R9 ;  /* 0x0000000c0c09d223 */ /* 0x000fe20000000009 */
[----:B------:R-:W-:Y:S05]  /*0680*/  @!P0 BRA `(.L_x_1) ;  /* 0xfffffe9000008947 */ /* 0x000fea000383ffff */
[----:B------:R-:W-:Y:S01]  /*0690*/  FADD R7, R6, R7 ;  /* 0x0000000706077221 */ /* 0x000fe20000000000 */
[----:B------:R-:W-:Y:S01]  /*06a0*/  USHF.L.U32 UR4, UR4, 0x12, URZ ;  /* 0x0000001204047899 */ /* 0x000fe2000800063f */
[----:B------:R-:W-:Y:S01]  /*06b0*/  IMAD.SHL.U32 R2, R2, 0x1000, RZ ;  /* 0x0000100002027824 */ /* 0x000fe200078e00ff */
[----:B------:R-:W-:Y:S01]  /*06c0*/  LOP3.LUT R4, R0, 0x1, RZ, 0xc0, !PT ;  /* 0x0000000100047812 */ /* 0x000fe200078ec0ff */
[----:B------:R-:W-:-:S03]  /*06d0*/  FADD R8, R8, R7 ;  /* 0x0000000708087221 */ /* 0x000fc60000000000 */
[----:B------:R-:W-:Y:S01]  /*06e0*/  LOP3.LUT R2, R2, UR4, RZ, 0xfc, !PT ;  /* 0x0000000402027c12 */ /* 0x000fe2000f8efcff */
[----:B------:R-:W-:Y:S01]  /*06f0*/  FADD R8, R9, R8 ;  /* 0x0000000809087221 */ /* 0x000fe20000000000 */
[----:B------:R-:W-:-:S03]  /*0700*/  IMAD.MOV.U32 R9, RZ, RZ, 0x39800000 ;  /* 0x39800000ff097424 */ /* 0x000fc600078e00ff */
[----:B------:R-:W-:Y:S01]  /*0710*/  IMAD.WIDE R6, R2, 0x2, RZ ;  /* 0x0000000202067825 */ /* 0x000fe200078e02ff */
[----:B------:R-:W0:Y:S02]  /*0720*/  SHFL.BFLY PT, R5, R8, 0x1, 0x1f ;  /* 0x0c201f0008057f89 */ /* 0x000e2400000e0000 */
[----:B0-----:R-:W-:Y:S01]  /*0730*/  FADD R0, R8, R5 ;  /* 0x0000000508007221 */ /* 0x001fe20000000000 */
[----:B------:R-:W-:-:S03]  /*0740*/  IMAD.WIDE.U32 R4, R4, 0x8, RZ ;  /* 0x0000000804047825 */ /* 0x000fc600078e00ff */
[----:B------:R-:W-:Y:S02]  /*0750*/  FFMA R0, R0, R9, 9.9999999747524270788e-07 ;  /* 0x358637bd00007423 */ /* 0x000fe40000000009 */
[----:B------:R-:W-:Y:S02]  /*0760*/  LEA R2, P1, R3, R4, 0x1 ;  /* 0x0000000403027211 */ /* 0x000fe400078208ff */
[C---:B------:R-:W-:Y:S02]  /*0770*/  LOP3.LUT R8, R4.reuse, R6, RZ, 0xfc, !PT ;  /* 0x0000000604087212 */ /* 0x040fe400078efcff */
[----:B------:R-:W0:Y:S01]  /*0780*/  MUFU.RSQ R0, R0 ;  /* 0x0000000000007308 */ /* 0x000e220000001400 */
[----:B------:R-:W-:Y:S02]  /*0790*/  IADD3 R4, P3, R4, c[0x0][0x170], RZ ;  /* 0x00005c0004047a10 */ /* 0x000fe40007f7e0ff */
[----:B------:R-:W-:Y:S01]  /*07a0*/  LOP3.LUT R13, R5, R7, RZ, 0xfc, !PT ;  /* 0x00000007050d7212 */ /* 0x000fe200078efcff */
[----:B------:R-:W-:Y:S01]  /*07b0*/  IMAD.MOV.U32 R7, RZ, RZ, -0x8 ;  /* 0xfffffff8ff077424 */ /* 0x000fe200078e00ff */
[----:B------:R-:W-:-:S02]  /*07c0*/  IADD3 R6, P2, R2, c[0x0][0x168], RZ ;  /* 0x00005a0002067a10 */ /* 0x000fc40007f5e0ff */
[----:B------:R-:W-:Y:S02]  /*07d0*/  IADD3 R8, P0, R8, c[0x0][0x178], RZ ;  /* 0x00005e0008087a10 */ /* 0x000fe40007f1e0ff */
[----:B------:R-:W-:Y:S02]  /*07e0*/  LEA.HI.X R3, R3, R5, R10, 0x1, P1 ;  /* 0x0000000503037211 */ /* 0x000fe400008f0c0a */
[----:B------:R-:W-:Y:S01]  /*07f0*/  IADD3.X R9, R5, c[0x0][0x174], RZ, P3, !PT ;  /* 0x00005d0005097a10 */ /* 0x000fe20001ffe4ff */
[----:B------:R-:W-:Y:S01]  /*0800*/  IMAD.MOV.U32 R5, RZ, RZ, -0x1 ;  /* 0xffffffffff057424 */ /* 0x000fe200078e00ff */
[----:B------:R-:W-:Y:S02]  /*0810*/  IADD3.X R11, R3, c[0x0][0x16c], RZ, P2, !PT ;  /* 0x00005b00030b7a10 */ /* 0x000fe400017fe4ff */
[----:B------:R-:W-:Y:S02]  /*0820*/  IADD3.X R13, R13, c[0x0][0x17c], RZ, P0, !PT ;  /* 0x00005f000d0d7a10 */ /* 0x000fe400007fe4ff */
.L_x_2:
[----:B------:R-:W-:Y:S01]  /*0830*/  IMAD.MOV.U32 R14, RZ, RZ, R4 ;  /* 0x000000ffff0e7224 */ /* 0x000fe200078e0004 */
[----:B0-----:R-:W-:Y:S01]  /*0840*/  CS2R R2, SRZ ;  /* 0x0000000000027805 */ /* 0x001fe2000001ff00 */
[----:B------:R-:W-:-:S05]  /*0850*/  IMAD.MOV.U32 R15, RZ, RZ, R9 ;  /* 0x000000ffff0f7224 */ /* 0x000fca00078e0009 */
[----:B------:R-:W2:Y:S01]  /*0860*/  LDG.E.EL.64 R16, [R14.64] ;  /* 0x000000060e107981 */ /* 0x000ea2000c2e1b00 */
[----:B------:R-:W-:-:S03]  /*0870*/  @!P5 IMAD.MOV.U32 R10, RZ, RZ, R6 ;  /* 0x000000ffff0ad224 */ /* 0x000fc600078e0006 */
[----:B------:R-:W-:Y:S06]  /*0880*/  BAR.SYNC.DEFER_BLOCKING 0x0 ;  /* 0x0000000000007b1d */ /* 0x000fec0000010000 */
[----:B------:R1:W3:Y:S01]  /*0890*/  @!P5 LDG.E.EF.64 R2, [R10.64] ;  /* 0x000000060a02d981 */ /* 0x0002e2000c0e1b00 */
[----:B------:R-:W-:Y:S02]  /*08a0*/  IADD3 R7, P0, R7, 0x8, RZ ;  /* 0x0000000807077810 */ /* 0x000fe40007f1e0ff */
[----:B------:R-:W-:Y:S02]  /*08b0*/  IADD3 R6, P2, R6, 0x10, RZ ;  /* 0x0000001006067810 */ /* 0x000fe40007f5e0ff */
[----:B------:R-:W-:Y:S01]  /*08c0*/  IADD3 R4, P3, R4, 0x10, RZ ;  /* 0x0000001004047810 */ /* 0x000fe20007f7e0ff */
[----:B------:R-:W-:Y:S01]  /*08d0*/  IMAD.X R5, RZ, RZ, R5, P0 ;  /* 0x000000ffff057224 */ /* 0x000fe200000e0605 */
[----:B------:R-:W-:Y:S01]  /*08e0*/  ISETP.GE.U32.AND P0, PT, R7, 0xff8, PT ;  /* 0x00000ff80700780c */ /* 0x000fe20003f06070 */
[----:B-1----:R-:W-:-:S03]  /*08f0*/  IMAD.X R11, RZ, RZ, R11, P2 ;  /* 0x000000ffff0b7224 */ /* 0x002fc600010e060b */
[----:B------:R-:W-:Y:S01]  /*0900*/  ISETP.GE.U32.AND.EX P0, PT, R5, RZ, PT, P0 ;  /* 0x000000ff0500720c */ /* 0x000fe20003f06100 */
[----:B------:R-:W-:Y:S01]  /*0910*/  IMAD.X R9, RZ, RZ, R9, P3 ;  /* 0x000000ffff097224 */ /* 0x000fe200018e0609 */
[C---:B--2---:R-:W-:Y:S01]  /*0920*/  PRMT R18, R17.reuse, 0x7632, R18 ;  /* 0x0000763211127816 */ /* 0x044fe20000000012 */
[----:B------:R-:W-:Y:S01]  /*0930*/  IMAD.U32 R20, R17, 0x10000, RZ ;  /* 0x0001000011147824 */ /* 0x000fe200078e00ff */
[C---:B------:R-:W-:Y:S01]  /*0940*/  PRMT R12, R16.reuse, 0x7632, R12 ;  /* 0x00007632100c7816 */ /* 0x040fe2000000000c */
[----:B------:R-:W-:Y:S02]  /*0950*/  IMAD.U32 R16, R16, 0x10000, RZ ;  /* 0x0001000010107824 */ /* 0x000fe400078e00ff */
[----:B------:R-:W-:Y:S02]  /*0960*/  IMAD.U32 R18, R18, 0x10000, RZ ;  /* 0x0001000012127824 */ /* 0x000fe400078e00ff */
[----:B------:R-:W-:Y:S01]  /*0970*/  IMAD.U32 R12, R12, 0x10000, RZ ;  /* 0x000100000c0c7824 */ /* 0x000fe200078e00ff */
[C---:B---3--:R-:W-:Y:S01]  /*0980*/  PRMT R17, R2.reuse, 0x7632, R17 ;  /* 0x0000763202117816 */ /* 0x048fe20000000011 */
[----:B------:R-:W-:Y:S01]  /*0990*/  IMAD.U32 R19, R2, 0x10000, RZ ;  /* 0x0001000002137824 */ /* 0x000fe200078e00ff */
[C---:B------:R-:W-:Y:S01]  /*09a0*/  PRMT R2, R3.reuse, 0x7632, R2 ;  /* 0x0000763203027816 */ /* 0x040fe20000000002 */
[----:B------:R-:W-:-:S02]  /*09b0*/  IMAD.U32 R3, R3, 0x10000, RZ ;  /* 0x0001000003037824 */ /* 0x000fc400078e00ff */
[----:B------:R-:W-:Y:S01]  /*09c0*/  IMAD.U32 R17, R17, 0x10000, RZ ;  /* 0x0001000011117824 */ /* 0x000fe200078e00ff */
[----:B0-----:R-:W-:Y:S01]  /*09d0*/  FMUL R19, R0, R19 ;  /* 0x0000001300137220 */ /* 0x001fe20000400000 */
[----:B------:R-:W-:Y:S01]  /*09e0*/  IMAD.U32 R15, R2, 0x10000, RZ ;  /* 0x00010000020f7824 */ /* 0x000fe200078e00ff */
[C---:B------:R-:W-:Y:S01]  /*09f0*/  FMUL R3, R0.reuse, R3 ;  /* 0x0000000300037220 */ /* 0x040fe20000400000 */
[----:B------:R-:W-:Y:S01]  /*0a00*/  FMUL R17, R0, R17 ;  /* 0x0000001100117220 */ /* 0x000fe20000400000 */
[----:B------:R-:W-:Y:S01]  /*0a10*/  FMUL R16, R16, R19 ;  /* 0x0000001310107220 */ /* 0x000fe20000400000 */
[----:B------:R-:W-:Y:S01]  /*0a20*/  FMUL R15, R0, R15 ;  /* 0x0000000f000f7220 */ /* 0x000fe20000400000 */
[----:B------:R-:W-:Y:S01]  /*0a30*/  FMUL R3, R20, R3 ;  /* 0x0000000314037220 */ /* 0x000fe20000400000 */
[----:B------:R-:W-:Y:S01]  /*0a40*/  FMUL R17, R12, R17 ;  /* 0x000000110c117220 */ /* 0x000fe20000400000 */
[----:B------:R-:W-:Y:S01]  /*0a50*/  @!P5 IMAD.MOV.U32 R2, RZ, RZ, R8 ;  /* 0x000000ffff02d224 */ /* 0x000fe200078e0008 */
[----:B------:R-:W-:Y:S01]  /*0a60*/  FMUL R18, R18, R15 ;  /* 0x0000000f12127220 */ /* 0x000fe20000400000 */
[----:B------:R-:W-:-:S02]  /*0a70*/  IADD3 R8, P1, R8, 0x10, RZ ;  /* 0x0000001008087810 */ /* 0x000fc40007f3e0ff */
[----:B------:R-:W-:Y:S02]  /*0a80*/  F2FP.BF16.PACK_AB R16, R17, R16 ;  /* 0x000000101110723e */ /* 0x000fe400000010ff */
[----:B------:R-:W-:Y:S01]  /*0a90*/  F2FP.BF16.PACK_AB R17, R18, R3 ;  /* 0x000000031211723e */ /* 0x000fe200000010ff */
[--C-:B------:R-:W-:Y:S02]  /*0aa0*/  @!P5 IMAD.MOV.U32 R3, RZ, RZ, R13.reuse ;  /* 0x000000ffff03d224 */ /* 0x100fe400078e000d */
[----:B------:R-:W-:-:S03]  /*0ab0*/  IMAD.X R13, RZ, RZ, R13, P1 ;  /* 0x000000ffff0d7224 */ /* 0x000fc600008e060d */
[----:B------:R0:W-:Y:S01]  /*0ac0*/  @!P5 STG.E.64 [R2.64], R16 ;  /* 0x000000100200d986 */ /* 0x0001e2000c101b06 */
[----:B------:R-:W-:Y:S05]  /*0ad0*/  @!P0 BRA `(.L_x_2) ;  /* 0xfffffd5000008947 */ /* 0x000fea000383ffff */
[----:B------:R-:W-:Y:S05]  /*0ae0*/  EXIT ;  /* 0x000000000000794d */ /* 0x000fea0003800000 */
.L_x_0:
[----:B0-----:R-:W-:Y:S01]  /*0af0*/  MOV R0, 0x0 ;  /* 0x0000000000007802 */ /* 0x001fe20000000f00 */
[----:B-----5:R-:W-:Y:S02]  /*0b00*/  IMAD.MOV.U32 R4, RZ, RZ, c[0x4][0x18] ;  /* 0x01000600ff047624 */ /* 0x020fe400078e00ff */
[----:B------:R-:W-:Y:S01]  /*0b10*/  IMAD.MOV.U32 R5, RZ, RZ, c[0x4][0x1c] ;  /* 0x01000700ff057624 */ /* 0x000fe200078e00ff */
[----:B------:R0:W1:Y:S01]  /*0b20*/  LDC.64 R2, c[0x4][R0] ;  /* 0x0100000000027b82 */ /* 0x0000620000000a00 */
[----:B------:R-:W-:Y:S02]  /*0b30*/  IMAD.MOV.U32 R6, RZ, RZ, c[0x4][0x10] ;  /* 0x01000400ff067624 */ /* 0x000fe400078e00ff */
[----:B------:R-:W-:Y:S02]  /*0b40*/  IMAD.MOV.U32 R7, RZ, RZ, c[0x4][0x14] ;  /* 0x01000500ff077624 */ /* 0x000fe400078e00ff */
[----:B------:R-:W-:-:S02]  /*0b50*/  IMAD.MOV.U32 R8, RZ, RZ, 0x29 ;  /* 0x00000029ff087424 */ /* 0x000fc400078e00ff */
[----:B------:R-:W-:Y:S02]  /*0b60*/  IMAD.MOV.U32 R10, RZ, RZ, c[0x4][0x8] ;  /* 0x01000200ff0a7624 */ /* 0x000fe400078e00ff */
[----:B------:R-:W-:Y:S02]  /*0b70*/  IMAD.MOV.U32 R11, RZ, RZ, c[0x4][0xc] ;  /* 0x01000300ff0b7624 */ /* 0x000fe400078e00ff */
[----:B0-----:R-:W-:Y:S02]  /*0b80*/  IMAD.MOV.U32 R12, RZ, RZ, 0x1 ;  /* 0x00000001ff0c7424 */ /* 0x001fe400078e00ff */
[----:B------:R-:W-:-:S03]  /*0b90*/  IMAD.MOV.U32 R13, RZ, RZ, RZ ;  /* 0x000000ffff0d7224 */ /* 0x000fc600078e00ff */
[----:B------:R-:W-:-:S04]  /*0ba0*/  LEPC R14 ;  /* 0x00000000000e734e */ /* 0x000fc80000000000 */
[----:B------:R-:W-:Y:S02]  /*0bb0*/  MOV R9, 0xc20 ;  /* 0x00000c2000097802 */ /* 0x000fe40000000f00 */
[----:B------:R-:W-:Y:S02]  /*0bc0*/  MOV R20, 0xba0 ;  /* 0x00000ba000147802 */ /* 0x000fe40000000f00 */
[----:B------:R-:W-:Y:S02]  /*0bd0*/  MOV R21, 0x0 ;  /* 0x0000000000157802 */ /* 0x000fe40000000f00 */
[----:B------:R-:W-:-:S02]  /*0be0*/  MOV R0, 0x0 ;  /* 0x0000000000007802 */ /* 0x000fc40000000f00 */
[----:B------:R-:W-:-:S04]  /*0bf0*/  IADD3 R20, P0, P1, -R20, R9, R14 ;  /* 0x0000000914147210 */ /* 0x000fc8000791e10e */
[----:B------:R-:W-:-:S04]  /*0c00*/  IADD3.X R21, ~R0, R21, R15, P0, P1 ;  /* 0x0000001500157210 */ /* 0x000fc800007e250f */
[----:B-1----:R-:W-:Y:S05]  /*0c10*/  CALL.ABS.NOINC R2 ;  /* 0x0000000002007343 */ /* 0x002fea0003c00000 */
.L_x_3:
[----:B------:R-:W-:-:S00]  /*0c20*/  BRA `(.L_x_3) ;  /* 0xfffffff000007947 */ /* 0x000fc0000383ffff */
[----:B------:R-:W-:-:S00]  /*0c30*/  NOP ;  /* 0x0000000000007918 */ /* 0x000fc00000000000 */
        /* <DEDUP_REMOVED lines=12> */
.L_x_4:


//--------------------- .nv.global.init           --------------------------
	.section	.nv.global.init,"aw",@progbits
.nv.global.init:
	.type		assertFunc_0,@object
	.size		assertFunc_0,(_$_str - assertFunc_0)
assertFunc_0:
        /*0000*/ 	.byte	0x75, 0x6e, 0x6b, 0x6e, 0x6f, 0x77, 0x6e, 0x00
	.type		_$_str,@object
	.size		_$_str,(assertMessage_0 - _$_str)
_$_str:
        /*0008*/ 	.byte	0x5f, 0x5f, 0x43, 0x55, 0x44, 0x41, 0x5f, 0x46, 0x54, 0x5a, 0x00
	.type		assertMessage_0,@object
	.size		assertMessage_0,(assertFile_0 - assertMessage_0)
assertMessage_0:
        /*0013*/ 	.byte	0x69, 0x6e, 0x64, 0x65, 0x78, 0x20, 0x6f, 0x75, 0x74, 0x20, 0x6f, 0x66, 0x20, 0x62, 0x6f, 0x75
        /*0023*/ 	.byte	0x6e, 0x64, 0x73, 0x3a, 0x20, 0x30, 0x20, 0x3c, 0x3d, 0x20, 0x74, 0x6d, 0x70, 0x34, 0x20, 0x3c
        /*0033*/ 	.byte	0x20, 0x33, 0x32, 0x31, 0x32, 0x38, 0x00
	.type		assertFile_0,@object
	.size		assertFile_0,(.L_1 - assertFile_0)
assertFile_0:
        /*003a*/ 	.byte	0x2f, 0x74, 0x6d, 0x70, 0x2f, 0x74, 0x6f, 0x72, 0x63, 0x68, 0x69, 0x6e, 0x64, 0x75, 0x63, 0x74
        /*004a*/ 	.byte	0x6f, 0x72, 0x5f, 0x72, 0x6f, 0x6f, 0x74, 0x2f, 0x64, 0x73, 0x2f, 0x63, 0x64, 0x73, 0x71, 0x78
        /*005a*/ 	.byte	0x6b, 0x71, 0x69, 0x75, 0x64, 0x33, 0x79, 0x6e, 0x67, 0x73, 0x6c, 0x35, 0x64, 0x65, 0x6e, 0x72
        /*006a*/ 	.byte	0x37, 0x75, 0x32, 0x6f, 0x73, 0x65, 0x34, 0x37, 0x37, 0x67, 0x61, 0x6e, 0x6b, 0x7a, 0x35, 0x74
        /*007a*/ 	.byte	0x36, 0x66, 0x61, 0x6c, 0x6a, 0x6e, 0x74, 0x6d, 0x6d, 0x35, 0x71, 0x32, 0x61, 0x35, 0x72, 0x2e
        /*008a*/ 	.byte	0x70, 0x79, 0x00
.L_1:


//--------------------- SYMBOLS --------------------------

	.type		__assertfail,@function
